//
// Generated by NVIDIA NVVM Compiler
//
// Compiler Build ID: CL-36424714
// Cuda compilation tools, release 13.0, V13.0.88
// Based on NVVM 20.0.0
//

.version 9.0
.target sm_100
.address_size 64

	// .globl	_Z16topk_shared_demoPf
.extern .func  (.param .b32 func_retval0) vprintf
(
	.param .b64 vprintf_param_0,
	.param .b64 vprintf_param_1
)
;
// _ZZ16topk_shared_demoPfE5histo has been demoted
// _ZZ16topk_shared_demoPfE6prefix has been demoted
// _ZZ16topk_shared_demoPfE12thresholdBin has been demoted
.global .align 1 .b8 $str[27] = {84, 37, 100, 58, 32, 118, 97, 108, 117, 101, 32, 37, 46, 50, 102, 32, 45, 62, 32, 98, 105, 110, 32, 37, 100, 10};
.global .align 1 .b8 $str$1[28] = {98, 105, 110, 32, 37, 100, 58, 32, 99, 111, 117, 110, 116, 61, 37, 100, 32, 112, 114, 101, 102, 105, 120, 61, 37, 100, 10};
.global .align 1 .b8 $str$2[22] = {10, 84, 104, 114, 101, 115, 104, 111, 108, 100, 32, 98, 105, 110, 32, 61, 32, 37, 100, 10, 10};
.global .align 1 .b8 $str$3[17] = {84, 111, 112, 45, 75, 32, 101, 108, 101, 109, 101, 110, 116, 115, 58, 10};
.global .align 1 .b8 $str$4[17] = {32, 32, 37, 46, 50, 102, 32, 40, 98, 105, 110, 32, 37, 100, 41, 10};

.visible .entry _Z16topk_shared_demoPf(
	.param .u64 .ptr .align 1 _Z16topk_shared_demoPf_param_0
)
{
	.local .align 8 .b8 	__local_depot0[24];
	.reg .b64 	%SP;
	.reg .b64 	%SPL;
	.reg .pred 	%p<26>;
	.reg .b32 	%r<79>;
	.reg .b32 	%f<3>;
	.reg .b64 	%rd<23>;
	.reg .b64 	%fd<3>;
	// demoted variable
	.shared .align 4 .b8 _ZZ16topk_shared_demoPfE5histo[32];
	// demoted variable
	.shared .align 4 .b8 _ZZ16topk_shared_demoPfE6prefix[32];
	// demoted variable
	.shared .align 4 .u32 _ZZ16topk_shared_demoPfE12thresholdBin;
	mov.u64 	%SPL, __local_depot0;
	cvta.local.u64 	%SP, %SPL;
	ld.param.u64 	%rd3, [_Z16topk_shared_demoPf_param_0];
	cvta.to.global.u64 	%rd1, %rd3;
	add.u64 	%rd4, %SP, 0;
	add.u64 	%rd2, %SPL, 0;
	mov.u32 	%r1, %tid.x;
	setp.gt.u32 	%p1, %r1, 7;
	shl.b32 	%r21, %r1, 2;
	mov.u32 	%r22, _ZZ16topk_shared_demoPfE5histo;
	add.s32 	%r2, %r22, %r21;
	@%p1 bra 	$L__BB0_2;
	mov.b32 	%r23, 0;
	st.shared.u32 	[%r2], %r23;
$L__BB0_2:
	setp.gt.u32 	%p2, %r1, 7;
	bar.sync 	0;
	@%p2 bra 	$L__BB0_4;
	mul.wide.u32 	%rd5, %r1, 4;
	add.s64 	%rd6, %rd1, %rd5;
	ld.global.u32 	%r24, [%rd6];
	not.b32 	%r25, %r24;
	and.b32  	%r26, %r25, 1610612736;
	setp.lt.s32 	%p3, %r24, 0;
	selp.b32 	%r27, %r24, %r26, %p3;
	shr.u32 	%r28, %r27, 29;
	shl.b32 	%r29, %r28, 2;
	add.s32 	%r31, %r22, %r29;
	atom.shared.add.u32 	%r32, [%r31], 1;
	mov.b32 	%f1, %r24;
	cvt.f64.f32 	%fd1, %f1;
	st.local.u32 	[%rd2], %r1;
	st.local.f64 	[%rd2+8], %fd1;
	st.local.u32 	[%rd2+16], %r28;
	mov.u64 	%rd7, $str;
	cvta.global.u64 	%rd8, %rd7;
	{ // callseq 0, 0
	.param .b64 param0;
	st.param.b64 	[param0], %rd8;
	.param .b64 param1;
	st.param.b64 	[param1], %rd4;
	.param .b32 retval0;
	call.uni (retval0), 
	vprintf, 
	(
	param0, 
	param1
	);
	ld.param.b32 	%r33, [retval0];
	} // callseq 0
$L__BB0_4:
	setp.gt.u32 	%p4, %r1, 7;
	bar.sync 	0;
	mov.u32 	%r36, _ZZ16topk_shared_demoPfE6prefix;
	add.s32 	%r3, %r36, %r21;
	@%p4 bra 	$L__BB0_6;
	ld.shared.u32 	%r37, [%r2];
	st.shared.u32 	[%r3], %r37;
$L__BB0_6:
	bar.sync 	0;
	add.s32 	%r39, %r1, -1;
	setp.gt.u32 	%p5, %r39, 6;
	mov.b32 	%r70, 0;
	@%p5 bra 	$L__BB0_8;
	ld.shared.u32 	%r70, [%r3+-4];
$L__BB0_8:
	setp.gt.u32 	%p6, %r1, 7;
	bar.sync 	0;
	@%p6 bra 	$L__BB0_10;
	ld.shared.u32 	%r40, [%r3];
	add.s32 	%r41, %r40, %r70;
	st.shared.u32 	[%r3], %r41;
$L__BB0_10:
	bar.sync 	0;
	add.s32 	%r43, %r1, -2;
	setp.gt.u32 	%p7, %r43, 5;
	mov.b32 	%r71, 0;
	@%p7 bra 	$L__BB0_12;
	ld.shared.u32 	%r71, [%r3+-8];
$L__BB0_12:
	setp.gt.u32 	%p8, %r1, 7;
	bar.sync 	0;
	@%p8 bra 	$L__BB0_14;
	ld.shared.u32 	%r44, [%r3];
	add.s32 	%r45, %r44, %r71;
	st.shared.u32 	[%r3], %r45;
$L__BB0_14:
	bar.sync 	0;
	and.b32  	%r47, %r1, 1020;
	setp.ne.s32 	%p9, %r47, 4;
	mov.b32 	%r72, 0;
	@%p9 bra 	$L__BB0_16;
	ld.shared.u32 	%r72, [%r3+-16];
$L__BB0_16:
	setp.gt.u32 	%p10, %r1, 7;
	bar.sync 	0;
	@%p10 bra 	$L__BB0_18;
	ld.shared.u32 	%r48, [%r3];
	add.s32 	%r49, %r48, %r72;
	st.shared.u32 	[%r3], %r49;
$L__BB0_18:
	setp.gt.u32 	%p11, %r1, 7;
	bar.sync 	0;
	@%p11 bra 	$L__BB0_22;
	setp.eq.s32 	%p12, %r1, 0;
	mov.b32 	%r73, 0;
	@%p12 bra 	$L__BB0_21;
	ld.shared.u32 	%r73, [%r3+-4];
$L__BB0_21:
	st.shared.u32 	[%r3], %r73;
	ld.shared.u32 	%r51, [%r2];
	st.local.v2.u32 	[%rd2], {%r1, %r51};
	st.local.u32 	[%rd2+8], %r73;
	mov.u64 	%rd10, $str$1;
	cvta.global.u64 	%rd11, %rd10;
	{ // callseq 1, 0
	.param .b64 param0;
	st.param.b64 	[param0], %rd11;
	.param .b64 param1;
	st.param.b64 	[param1], %rd4;
	.param .b32 retval0;
	call.uni (retval0), 
	vprintf, 
	(
	param0, 
	param1
	);
	ld.param.b32 	%r52, [retval0];
	} // callseq 1
$L__BB0_22:
	bar.sync 	0;
	setp.gt.u32 	%p13, %r1, 6;
	@%p13 bra 	$L__BB0_26;
	ld.shared.u32 	%r54, [%r3];
	setp.gt.s32 	%p14, %r54, 2;
	@%p14 bra 	$L__BB0_26;
	ld.shared.u32 	%r55, [%r3+4];
	setp.lt.s32 	%p15, %r55, 3;
	@%p15 bra 	$L__BB0_26;
	st.shared.u32 	[_ZZ16topk_shared_demoPfE12thresholdBin], %r1;
$L__BB0_26:
	bar.sync 	0;
	setp.ne.s32 	%p16, %r1, 0;
	@%p16 bra 	$L__BB0_28;
	ld.shared.u32 	%r56, [_ZZ16topk_shared_demoPfE12thresholdBin];
	st.local.u32 	[%rd2], %r56;
	mov.u64 	%rd13, $str$2;
	cvta.global.u64 	%rd14, %rd13;
	{ // callseq 2, 0
	.param .b64 param0;
	st.param.b64 	[param0], %rd14;
	.param .b64 param1;
	st.param.b64 	[param1], %rd4;
	.param .b32 retval0;
	call.uni (retval0), 
	vprintf, 
	(
	param0, 
	param1
	);
	ld.param.b32 	%r57, [retval0];
	} // callseq 2
$L__BB0_28:
	setp.ne.s32 	%p17, %r1, 0;
	bar.sync 	0;
	@%p17 bra 	$L__BB0_35;
	mov.u64 	%rd16, $str$3;
	cvta.global.u64 	%rd17, %rd16;
	{ // callseq 3, 0
	.param .b64 param0;
	st.param.b64 	[param0], %rd17;
	.param .b64 param1;
	st.param.b64 	[param1], 0;
	.param .b32 retval0;
	call.uni (retval0), 
	vprintf, 
	(
	param0, 
	param1
	);
	ld.param.b32 	%r61, [retval0];
	} // callseq 3
	mov.b32 	%r78, 0;
	mov.b32 	%r74, 7;
	mov.u64 	%rd20, $str$4;
$L__BB0_30:
	mov.b32 	%r76, 0;
$L__BB0_31:
	mul.wide.u32 	%rd18, %r76, 4;
	add.s64 	%rd19, %rd1, %rd18;
	ld.global.u32 	%r16, [%rd19];
	not.b32 	%r64, %r16;
	and.b32  	%r65, %r64, 1610612736;
	setp.lt.s32 	%p18, %r16, 0;
	selp.b32 	%r66, %r16, %r65, %p18;
	shr.u32 	%r67, %r66, 29;
	setp.ne.s32 	%p19, %r67, %r74;
	@%p19 bra 	$L__BB0_33;
	mov.b32 	%f2, %r16;
	cvt.f64.f32 	%fd2, %f2;
	st.local.f64 	[%rd2], %fd2;
	st.local.u32 	[%rd2+8], %r74;
	cvta.global.u64 	%rd21, %rd20;
	{ // callseq 4, 0
	.param .b64 param0;
	st.param.b64 	[param0], %rd21;
	.param .b64 param1;
	st.param.b64 	[param1], %rd4;
	.param .b32 retval0;
	call.uni (retval0), 
	vprintf, 
	(
	param0, 
	param1
	);
	ld.param.b32 	%r68, [retval0];
	} // callseq 4
	add.s32 	%r78, %r78, 1;
$L__BB0_33:
	add.s32 	%r19, %r76, 1;
	setp.lt.u32 	%p20, %r76, 7;
	setp.lt.s32 	%p21, %r78, 3;
	and.pred  	%p22, %p20, %p21;
	mov.u32 	%r76, %r19;
	@%p22 bra 	$L__BB0_31;
	setp.lt.s32 	%p23, %r78, 3;
	add.s32 	%r20, %r74, -1;
	setp.ne.s32 	%p24, %r74, 0;
	and.pred  	%p25, %p24, %p23;
	mov.u32 	%r74, %r20;
	@%p25 bra 	$L__BB0_30;
$L__BB0_35:
	ret;

}


// ===== COMPILED SASS (sm_100) =====

	.target	sm_100

	.elftype	@"ET_EXEC"


//--------------------- .note.nv.tkinfo           --------------------------
	.section	.note.nv.tkinfo,"",@"SHT_NOTE"
	.sectionflags	@"SHF_NOTE_NV_TKINFO"
	.tkinfo
        /*0018*/ 	.word	0x00000002
        /*0030*/ 	.string	""
        /*0030*/ 	.string	"ptxas"
        /*0030*/ 	.string	"Cuda compilation tools, release 13.0, V13.0.88"
        /*0030*/ 	.string	"Build cuda_13.0.r13.0/compiler.36424714_0"
        /*0030*/ 	.string	"-arch sm_100 -m 64 "



//--------------------- .note.nv.cuinfo           --------------------------
	.section	.note.nv.cuinfo,"",@"SHT_NOTE"
	.sectionflags	@"SHF_NOTE_NV_CUINFO"
        /*0018*/ 	.short	0x0002
        /*001a*/ 	.short	0x0064
        /*001c*/ 	.short	0x0082
	.zero		2


//--------------------- .nv.info                  --------------------------
	.section	.nv.info,"",@"SHT_CUDA_INFO"
	.align	4


	//----- nvinfo : EIATTR_REGCOUNT
	.align		4
        /*0000*/ 	.byte	0x04, 0x2f
        /*0002*/ 	.short	(.L_6 - .L_5)
	.align		4
.L_5:
        /*0004*/ 	.word	index@(_Z16topk_shared_demoPf)
        /*0008*/ 	.word	0x00000018


	//----- nvinfo : EIATTR_FRAME_SIZE
	.align		4
.L_6:
        /*000c*/ 	.byte	0x04, 0x11
        /*000e*/ 	.short	(.L_8 - .L_7)
	.align		4
.L_7:
        /*0010*/ 	.word	index@(_Z16topk_shared_demoPf)
        /*0014*/ 	.word	0x00000018


	//----- nvinfo : EIATTR_MIN_STACK_SIZE
	.align		4
.L_8:
        /*0018*/ 	.byte	0x04, 0x12
        /*001a*/ 	.short	(.L_10 - .L_9)
	.align		4
.L_9:
        /*001c*/ 	.word	index@(_Z16topk_shared_demoPf)
        /*0020*/ 	.word	0x00000018
.L_10:


//--------------------- .nv.compat                --------------------------
	.section	.nv.compat,"",@"SHT_CUDA_COMPAT_INFO"
	.align	4
        /*0000*/ 	.byte	0x02, 0x09, 0x00, 0x00, 0x02, 0x02, 0x01, 0x00, 0x02, 0x05, 0x05, 0x00, 0x03, 0x07, 0x01, 0x01
        /*0010*/ 	.byte	0x02, 0x03, 0x00, 0x00, 0x02, 0x06, 0x01, 0x00, 0x04, 0x0b, 0x08, 0x00, 0x09, 0x00, 0x00, 0x00
        /*0020*/ 	.byte	0x00, 0x00, 0x00, 0x00


//--------------------- .nv.info._Z16topk_shared_demoPf --------------------------
	.section	.nv.info._Z16topk_shared_demoPf,"",@"SHT_CUDA_INFO"
	.sectionflags	@""
	.align	4


	//----- nvinfo : EIATTR_CUDA_API_VERSION
	.align		4
        /*0000*/ 	.byte	0x04, 0x37
        /*0002*/ 	.short	(.L_12 - .L_11)
.L_11:
        /*0004*/ 	.word	0x00000082


	//----- nvinfo : EIATTR_KPARAM_INFO
	.align		4
.L_12:
        /*0008*/ 	.byte	0x04, 0x17
        /*000a*/ 	.short	(.L_14 - .L_13)
.L_13:
        /*000c*/ 	.word	0x00000000
        /*0010*/ 	.short	0x0000
        /*0012*/ 	.short	0x0000
        /*0014*/ 	.byte	0x00, 0xf5, 0x21, 0x00


	//----- nvinfo : EIATTR_SPARSE_MMA_MASK
	.align		4
.L_14:
        /*0018*/ 	.byte	0x03, 0x50
        /*001a*/ 	.short	0x0000


	//----- nvinfo : EIATTR_MAXREG_COUNT
	.align		4
        /*001c*/ 	.byte	0x03, 0x1b
        /*001e*/ 	.short	0x00ff


	//----- nvinfo : EIATTR_NUM_BARRIERS
	.align		4
        /*0020*/ 	.byte	0x02, 0x4c
        /*0022*/ 	.byte	0x01
	.zero		1


	//----- nvinfo : EIATTR_EXTERNS
	.align		4
        /*0024*/ 	.byte	0x04, 0x0f
        /*0026*/ 	.short	(.L_16 - .L_15)


	//   ....[0]....
	.align		4
.L_15:
        /*0028*/ 	.word	index@(vprintf)


	//----- nvinfo : EIATTR_MERCURY_ISA_VERSION
	.align		4
.L_16:
        /*002c*/ 	.byte	0x03, 0x5f
        /*002e*/ 	.short	0x0101


	//----- nvinfo : EIATTR_VRC_CTA_INIT_COUNT
	.align		4
        /*0030*/ 	.byte	0x02, 0x4a
	.zero		1
	.zero		1


	//----- nvinfo : EIATTR_SYSCALL_OFFSETS
	.align		4
        /*0034*/ 	.byte	0x04, 0x46
        /*0036*/ 	.short	(.L_18 - .L_17)


	//   ....[0]....
.L_17:
        /*0038*/ 	.word	0x00000250


	//   ....[1]....
        /*003c*/ 	.word	0x000005c0


	//   ....[2]....
        /*0040*/ 	.word	0x000007c0


	//   ....[3]....
        /*0044*/ 	.word	0x00000880


	//   ....[4]....
        /*0048*/ 	.word	0x00000a20


	//----- nvinfo : EIATTR_EXIT_INSTR_OFFSETS
	.align		4
.L_18:
        /*004c*/ 	.byte	0x04, 0x1c
        /*004e*/ 	.short	(.L_20 - .L_19)


	//   ....[0]....
.L_19:
        /*0050*/ 	.word	0x00000800


	//   ....[1]....
        /*0054*/ 	.word	0x00000ad0


	//----- nvinfo : EIATTR_CRS_STACK_SIZE
	.align		4
.L_20:
        /*0058*/ 	.byte	0x04, 0x1e
        /*005a*/ 	.short	(.L_22 - .L_21)
.L_21:
        /*005c*/ 	.word	0x00000000


	//----- nvinfo : EIATTR_CBANK_PARAM_SIZE
	.align		4
.L_22:
        /*0060*/ 	.byte	0x03, 0x19
        /*0062*/ 	.short	0x0008


	//----- nvinfo : EIATTR_PARAM_CBANK
	.align		4
        /*0064*/ 	.byte	0x04, 0x0a
        /*0066*/ 	.short	(.L_24 - .L_23)
	.align		4
.L_23:
        /*0068*/ 	.word	index@(.nv.constant0._Z16topk_shared_demoPf)
        /*006c*/ 	.short	0x0380
        /*006e*/ 	.short	0x0008


	//----- nvinfo : EIATTR_SW_WAR
	.align		4
.L_24:
        /*0070*/ 	.byte	0x04, 0x36
        /*0072*/ 	.short	(.L_26 - .L_25)
.L_25:
        /*0074*/ 	.word	0x00000008
.L_26:


//--------------------- .nv.callgraph             --------------------------
	.section	.nv.callgraph,"",@"SHT_CUDA_CALLGRAPH"
	.align	4
	.sectionentsize	8
	.align		4
        /*0000*/ 	.word	0x00000000
	.align		4
        /*0004*/ 	.word	0xffffffff
	.align		4
        /*0008*/ 	.word	index@(_Z16topk_shared_demoPf)
	.align		4
        /*000c*/ 	.word	index@(vprintf)
	.align		4
        /*0010*/ 	.word	0x00000000
	.align		4
        /*0014*/ 	.word	0xfffffffe
	.align		4
        /*0018*/ 	.word	0x00000000
	.align		4
        /*001c*/ 	.word	0xfffffffd
	.align		4
        /*0020*/ 	.word	0x00000000
	.align		4
        /*0024*/ 	.word	0xfffffffc


//--------------------- .nv.constant4             --------------------------
	.section	.nv.constant4,"a",@progbits
	.align	8
	.align		8
.nv.constant4:
        /*0000*/ 	.dword	vprintf
	.align		8
        /*0008*/ 	.dword	$str
	.align		8
        /*0010*/ 	.dword	$str$1
	.align		8
        /*0018*/ 	.dword	$str$2
	.align		8
        /*0020*/ 	.dword	$str$3
	.align		8
        /*0028*/ 	.dword	$str$4


//--------------------- .text._Z16topk_shared_demoPf --------------------------
	.section	.text._Z16topk_shared_demoPf,"ax",@progbits
	.align	128
        .global         _Z16topk_shared_demoPf
        .type           _Z16topk_shared_demoPf,@function
        .size           _Z16topk_shared_demoPf,(.L_x_13 - _Z16topk_shared_demoPf)
        .other          _Z16topk_shared_demoPf,@"STO_CUDA_ENTRY STV_DEFAULT"
_Z16topk_shared_demoPf:
.text._Z16topk_shared_demoPf:
[----:B------:R-:W0:Y:S08]  /*0000*/  LDC R1, c[0x0][0x37c] ;  /* 0x0000df00ff017b82 */ /* 0x000e300000000800 */
[----:B------:R-:W1:Y:S01]  /*0010*/  S2UR UR38, SR_CgaCtaId ;  /* 0x00000000002679c3 */ /* 0x000e620000008800 */
[----:B------:R-:W2:Y:S01]  /*0020*/  S2R R2, SR_TID.X ;  /* 0x0000000000027919 */ /* 0x000ea20000002100 */
[----:B------:R-:W-:Y:S01]  /*0030*/  UMOV UR4, 0x400 ;  /* 0x0000040000047882 */ /* 0x000fe20000000000 */
[----:B------:R-:W3:Y:S01]  /*0040*/  LDCU UR5, c[0x0][0x2fc] ;  /* 0x00005f80ff0577ac */ /* 0x000ee20008000800 */
[----:B0-----:R-:W-:Y:S01]  /*0050*/  VIADD R1, R1, 0xffffffe8 ;  /* 0xffffffe801017836 */ /* 0x001fe20000000000 */
[----:B------:R-:W0:Y:S01]  /*0060*/  LDCU.64 UR36, c[0x0][0x358] ;  /* 0x00006b00ff2477ac */ /* 0x000e220008000a00 */
[----:B-1----:R-:W-:Y:S01]  /*0070*/  ULEA UR38, UR38, UR4, 0x18 ;  /* 0x0000000426267291 */ /* 0x002fe2000f8ec0ff */
[----:B------:R-:W1:Y:S01]  /*0080*/  LDCU UR4, c[0x0][0x2f8] ;  /* 0x00005f00ff0477ac */ /* 0x000e620008000800 */
[----:B--2---:R-:W-:-:S04]  /*0090*/  ISETP.GT.U32.AND P0, PT, R2, 0x7, PT ;  /* 0x000000070200780c */ /* 0x004fc80003f04070 */
[----:B------:R-:W-:Y:S02]  /*00a0*/  LEA R18, R2, UR38, 0x2 ;  /* 0x0000002602127c11 */ /* 0x000fe4000f8e10ff */
[----:B-1----:R-:W-:-:S07]  /*00b0*/  IADD3 R16, P1, PT, R1, UR4, RZ ;  /* 0x0000000401107c10 */ /* 0x002fce000ff3e0ff */
[----:B------:R1:W-:Y:S01]  /*00c0*/  @!P0 STS [R18], RZ ;  /* 0x000000ff12008388 */ /* 0x0003e20000000800 */
[----:B---3--:R-:W-:Y:S01]  /*00d0*/  IMAD.X R17, RZ, RZ, UR5, P1 ;  /* 0x00000005ff117e24 */ /* 0x008fe200088e06ff */
[----:B------:R-:W-:Y:S06]  /*00e0*/  BAR.SYNC.DEFER_BLOCKING 0x0 ;  /* 0x0000000000007b1d */ /* 0x000fec0000010000 */
[----:B0-----:R-:W-:Y:S05]  /*00f0*/  @P0 BRA `(.L_x_0) ;  /* 0x0000000000580947 */ /* 0x001fea0003800000 */
[----:B------:R-:W0:Y:S01]  /*0100*/  LDC.64 R4, c[0x0][0x380] ;  /* 0x0000e000ff047b82 */ /* 0x000e220000000a00 */
[----:B------:R-:W-:Y:S01]  /*0110*/  MOV R10, 0x0 ;  /* 0x00000000000a7802 */ /* 0x000fe20000000f00 */
[----:B------:R-:W2:Y:S01]  /*0120*/  LDCU.64 UR4, c[0x4][0x8] ;  /* 0x01000100ff0477ac */ /* 0x000ea20008000a00 */
[----:B0-----:R-:W-:-:S06]  /*0130*/  IMAD.WIDE.U32 R4, R2, 0x4, R4 ;  /* 0x0000000402047825 */ /* 0x001fcc00078e0004 */
[----:B------:R2:W3:Y:S01]  /*0140*/  LDG.E R4, desc[UR36][R4.64] ;  /* 0x0000002404047981 */ /* 0x0004e2000c1e1900 */
[----:B------:R-:W0:Y:S01]  /*0150*/  LDC.64 R10, c[0x4][R10] ;  /* 0x010000000a0a7b82 */ /* 0x000e220000000a00 */
[----:B------:R-:W-:Y:S02]  /*0160*/  IMAD.MOV.U32 R6, RZ, RZ, R16 ;  /* 0x000000ffff067224 */ /* 0x000fe400078e0010 */
[----:B------:R4:W-:Y:S01]  /*0170*/  STL [R1], R2 ;  /* 0x0000000201007387 */ /* 0x0009e20000100800 */
[----:B------:R-:W-:Y:S02]  /*0180*/  IMAD.MOV.U32 R7, RZ, RZ, R17 ;  /* 0x000000ffff077224 */ /* 0x000fe400078e0011 */
[----:B--2---:R-:W-:Y:S01]  /*0190*/  IMAD.U32 R5, RZ, RZ, UR5 ;  /* 0x00000005ff057e24 */ /* 0x004fe2000f8e00ff */
[C---:B---3--:R-:W-:Y:S01]  /*01a0*/  ISETP.GE.AND P0, PT, R4.reuse, RZ, PT ;  /* 0x000000ff0400720c */ /* 0x048fe20003f06270 */
[----:B------:R2:W3:Y:S01]  /*01b0*/  F2F.F64.F32 R8, R4 ;  /* 0x0000000400087310 */ /* 0x0004e20000201800 */
[----:B------:R-:W-:-:S04]  /*01c0*/  LOP3.LUT R3, R4, 0x60000000, RZ, 0xc, !PT ;  /* 0x6000000004037812 */ /* 0x000fc800078e0cff */
[----:B------:R-:W-:Y:S01]  /*01d0*/  SEL R0, R4, R3, !P0 ;  /* 0x0000000304007207 */ /* 0x000fe20004000000 */
[----:B--2---:R-:W-:-:S03]  /*01e0*/  IMAD.U32 R4, RZ, RZ, UR4 ;  /* 0x00000004ff047e24 */ /* 0x004fc6000f8e00ff */
[----:B------:R-:W-:-:S04]  /*01f0*/  SHF.R.U32.HI R0, RZ, 0x1d, R0 ;  /* 0x0000001dff007819 */ /* 0x000fc80000011600 */
[----:B------:R-:W-:Y:S01]  /*0200*/  LEA R3, R0, UR38, 0x2 ;  /* 0x0000002600037c11 */ /* 0x000fe2000f8e10ff */
[----:B------:R4:W-:Y:S04]  /*0210*/  STL [R1+0x10], R0 ;  /* 0x0000100001007387 */ /* 0x0009e80000100800 */
[----:B---3--:R4:W-:Y:S04]  /*0220*/  STL.64 [R1+0x8], R8 ;  /* 0x0000080801007387 */ /* 0x0089e80000100a00 */
[----:B0-----:R4:W-:Y:S02]  /*0230*/  ATOMS.POPC.INC.32 RZ, [R3+URZ] ;  /* 0x0000000003ff7f8c */ /* 0x0019e4000d8000ff */
[----:B------:R-:W-:-:S07]  /*0240*/  LEPC R20, `(.L_x_0) ;  /* 0x000000001014794e */ /* 0x000fce0000000000 */
[----:B-1--4-:R-:W-:Y:S05]  /*0250*/  CALL.ABS.NOINC R10 ;  /* 0x000000000a007343 */ /* 0x012fea0003c00000 */
.L_x_0:
[----:B------:R-:W-:Y:S05]  /*0260*/  WARPSYNC.ALL ;  /* 0x0000000000007948 */ /* 0x000fea0003800000 */
[----:B------:R-:W-:Y:S01]  /*0270*/  BAR.SYNC.DEFER_BLOCKING 0x0 ;  /* 0x0000000000007b1d */ /* 0x000fe20000010000 */
[C---:B------:R-:W-:Y:S01]  /*0280*/  ISETP.GT.U32.AND P0, PT, R2.reuse, 0x7, PT ;  /* 0x000000070200780c */ /* 0x040fe20003f04070 */
[C---:B------:R-:W-:Y:S02]  /*0290*/  VIADD R3, R2.reuse, 0xffffffff ;  /* 0xffffffff02037836 */ /* 0x040fe40000000000 */
[----:B------:R-:W-:-:S04]  /*02a0*/  VIADD R5, R2, 0xfffffffe ;  /* 0xfffffffe02057836 */ /* 0x000fc80000000000 */
[----:B------:R-:W0:Y:S01]  /*02b0*/  S2UR UR5, SR_CgaCtaId ;  /* 0x00000000000579c3 */ /* 0x000e220000008800 */
[----:B------:R-:W-:Y:S01]  /*02c0*/  UMOV UR4, 0x400 ;  /* 0x0000040000047882 */ /* 0x000fe20000000000 */
[----:B------:R-:W-:Y:S01]  /*02d0*/  ISETP.GT.U32.AND P1, PT, R3, 0x6, PT ;  /* 0x000000060300780c */ /* 0x000fe20003f24070 */
[----:B------:R-:W-:Y:S01]  /*02e0*/  UIADD3 UR4, UPT, UPT, UR4, 0x20, URZ ;  /* 0x0000002004047890 */ /* 0x000fe2000fffe0ff */
[----:B------:R-:W-:Y:S02]  /*02f0*/  IMAD.MOV.U32 R3, RZ, RZ, RZ ;  /* 0x000000ffff037224 */ /* 0x000fe400078e00ff */
[----:B------:R-:W2:Y:S01]  /*0300*/  @!P0 LDS R0, [R18] ;  /* 0x0000000012008984 */ /* 0x000ea20000000800 */
[----:B0-----:R-:W-:-:S06]  /*0310*/  ULEA UR4, UR5, UR4, 0x18 ;  /* 0x0000000405047291 */ /* 0x001fcc000f8ec0ff */
[----:B------:R-:W-:-:S05]  /*0320*/  LEA R19, R2, UR4, 0x2 ;  /* 0x0000000402137c11 */ /* 0x000fca000f8e10ff */
[----:B--2---:R-:W-:Y:S01]  /*0330*/  @!P0 STS [R19], R0 ;  /* 0x0000000013008388 */ /* 0x004fe20000000800 */
[----:B------:R-:W-:Y:S06]  /*0340*/  BAR.SYNC.DEFER_BLOCKING 0x0 ;  /* 0x0000000000007b1d */ /* 0x000fec0000010000 */
[----:B------:R-:W-:Y:S02]  /*0350*/  @!P1 LDS R3, [R19+-0x4] ;  /* 0xfffffc0013039984 */ /* 0x000fe40000000800 */
[----:B------:R-:W-:Y:S01]  /*0360*/  BAR.SYNC.DEFER_BLOCKING 0x0 ;  /* 0x0000000000007b1d */ /* 0x000fe20000010000 */
[----:B------:R-:W-:-:S02]  /*0370*/  ISETP.GT.U32.AND P1, PT, R5, 0x5, PT ;  /* 0x000000050500780c */ /* 0x000fc40003f24070 */
[----:B------:R-:W-:-:S03]  /*0380*/  LOP3.LUT R5, R2, 0x3fc, RZ, 0xc0, !PT ;  /* 0x000003fc02057812 */ /* 0x000fc600078ec0ff */
[----:B------:R-:W0:Y:S02]  /*0390*/  @!P0 LDS R4, [R19] ;  /* 0x0000000013048984 */ /* 0x000e240000000800 */
[----:B0-----:R-:W-:Y:S02]  /*03a0*/  @!P0 IMAD.IADD R4, R4, 0x1, R3 ;  /* 0x0000000104048824 */ /* 0x001fe400078e0203 */
[----:B------:R-:W-:-:S03]  /*03b0*/  IMAD.MOV.U32 R3, RZ, RZ, RZ ;  /* 0x000000ffff037224 */ /* 0x000fc600078e00ff */
[----:B------:R-:W-:Y:S01]  /*03c0*/  @!P0 STS [R19], R4 ;  /* 0x0000000413008388 */ /* 0x000fe20000000800 */
[----:B------:R-:W-:Y:S06]  /*03d0*/  BAR.SYNC.DEFER_BLOCKING 0x0 ;  /* 0x0000000000007b1d */ /* 0x000fec0000010000 */
[----:B------:R-:W-:Y:S02]  /*03e0*/  @!P1 LDS R3, [R19+-0x8] ;  /* 0xfffff80013039984 */ /* 0x000fe40000000800 */
[----:B------:R-:W-:Y:S01]  /*03f0*/  BAR.SYNC.DEFER_BLOCKING 0x0 ;  /* 0x0000000000007b1d */ /* 0x000fe20000010000 */
[----:B------:R-:W-:-:S05]  /*0400*/  ISETP.NE.AND P1, PT, R5, 0x4, PT ;  /* 0x000000040500780c */ /* 0x000fca0003f25270 */
[----:B------:R-:W0:Y:S02]  /*0410*/  @!P0 LDS R0, [R19] ;  /* 0x0000000013008984 */ /* 0x000e240000000800 */
[----:B0-----:R-:W-:Y:S02]  /*0420*/  @!P0 IMAD.IADD R0, R0, 0x1, R3 ;  /* 0x0000000100008824 */ /* 0x001fe400078e0203 */
[----:B------:R-:W-:-:S03]  /*0430*/  IMAD.MOV.U32 R3, RZ, RZ, RZ ;  /* 0x000000ffff037224 */ /* 0x000fc600078e00ff */
[----:B------:R-:W-:Y:S01]  /*0440*/  @!P0 STS [R19], R0 ;  /* 0x0000000013008388 */ /* 0x000fe20000000800 */
[----:B------:R-:W-:Y:S06]  /*0450*/  BAR.SYNC.DEFER_BLOCKING 0x0 ;  /* 0x0000000000007b1d */ /* 0x000fec0000010000 */
[----:B------:R-:W-:Y:S02]  /*0460*/  @!P1 LDS R3, [R19+-0x10] ;  /* 0xfffff00013039984 */ /* 0x000fe40000000800 */
[----:B------:R-:W-:Y:S06]  /*0470*/  BAR.SYNC.DEFER_BLOCKING 0x0 ;  /* 0x0000000000007b1d */ /* 0x000fec0000010000 */
[----:B------:R-:W0:Y:S02]  /*0480*/  @!P0 LDS R4, [R19] ;  /* 0x0000000013048984 */ /* 0x000e240000000800 */
[----:B0-----:R-:W-:-:S05]  /*0490*/  @!P0 IMAD.IADD R4, R4, 0x1, R3 ;  /* 0x0000000104048824 */ /* 0x001fca00078e0203 */
[----:B------:R0:W-:Y:S01]  /*04a0*/  @!P0 STS [R19], R4 ;  /* 0x0000000413008388 */ /* 0x0001e20000000800 */
[----:B------:R-:W-:Y:S06]  /*04b0*/  BAR.SYNC.DEFER_BLOCKING 0x0 ;  /* 0x0000000000007b1d */ /* 0x000fec0000010000 */
[----:B------:R-:W-:Y:S05]  /*04c0*/  @P0 BRA `(.L_x_1) ;  /* 0x0000000000400947 */ /* 0x000fea0003800000 */
[----:B------:R-:W-:Y:S01]  /*04d0*/  ISETP.NE.AND P0, PT, R2, RZ, PT ;  /* 0x000000ff0200720c */ /* 0x000fe20003f05270 */
[----:B------:R-:W-:Y:S01]  /*04e0*/  IMAD.MOV.U32 R0, RZ, RZ, RZ ;  /* 0x000000ffff007224 */ /* 0x000fe200078e00ff */
[----:B------:R-:W-:Y:S01]  /*04f0*/  MOV R8, 0x0 ;  /* 0x0000000000087802 */ /* 0x000fe20000000f00 */
[----:B------:R-:W0:Y:S01]  /*0500*/  LDCU.64 UR4, c[0x4][0x10] ;  /* 0x01000200ff0477ac */ /* 0x000e220008000a00 */
[----:B------:R-:W-:Y:S02]  /*0510*/  IMAD.MOV.U32 R6, RZ, RZ, R16 ;  /* 0x000000ffff067224 */ /* 0x000fe400078e0010 */
[----:B------:R-:W-:Y:S02]  /*0520*/  IMAD.MOV.U32 R7, RZ, RZ, R17 ;  /* 0x000000ffff077224 */ /* 0x000fe400078e0011 */
[----:B------:R-:W2:Y:S05]  /*0530*/  LDC.64 R8, c[0x4][R8] ;  /* 0x0100000008087b82 */ /* 0x000eaa0000000a00 */
[----:B------:R-:W3:Y:S01]  /*0540*/  @P0 LDS R0, [R19+-0x4] ;  /* 0xfffffc0013000984 */ /* 0x000ee20000000800 */
[----:B0-----:R-:W-:-:S02]  /*0550*/  IMAD.U32 R4, RZ, RZ, UR4 ;  /* 0x00000004ff047e24 */ /* 0x001fc4000f8e00ff */
[----:B------:R-:W-:Y:S01]  /*0560*/  IMAD.U32 R5, RZ, RZ, UR5 ;  /* 0x00000005ff057e24 */ /* 0x000fe2000f8e00ff */
[----:B---3--:R-:W-:Y:S04]  /*0570*/  STS [R19], R0 ;  /* 0x0000000013007388 */ /* 0x008fe80000000800 */
[----:B------:R-:W0:Y:S04]  /*0580*/  LDS R3, [R18] ;  /* 0x0000000012037984 */ /* 0x000e280000000800 */
[----:B------:R3:W-:Y:S04]  /*0590*/  STL [R1+0x8], R0 ;  /* 0x0000080001007387 */ /* 0x0007e80000100800 */
[----:B0-2---:R3:W-:Y:S02]  /*05a0*/  STL.64 [R1], R2 ;  /* 0x0000000201007387 */ /* 0x0057e40000100a00 */
[----:B------:R-:W-:-:S07]  /*05b0*/  LEPC R20, `(.L_x_1) ;  /* 0x000000001014794e */ /* 0x000fce0000000000 */
[----:B-1-3--:R-:W-:Y:S05]  /*05c0*/  CALL.ABS.NOINC R8 ;  /* 0x0000000008007343 */ /* 0x00afea0003c00000 */
.L_x_1:
[----:B------:R-:W-:Y:S01]  /*05d0*/  ISETP.GT.U32.AND P0, PT, R2, 0x6, PT ;  /* 0x000000060200780c */ /* 0x000fe20003f04070 */
[----:B------:R-:W-:Y:S05]  /*05e0*/  WARPSYNC.ALL ;  /* 0x0000000000007948 */ /* 0x000fea0003800000 */
[----:B------:R-:W-:Y:S06]  /*05f0*/  BAR.SYNC.DEFER_BLOCKING 0x0 ;  /* 0x0000000000007b1d */ /* 0x000fec0000010000 */
[----:B------:R-:W-:Y:S04]  /*0600*/  BSSY.RECONVERGENT B0, `(.L_x_2) ;  /* 0x000000b000007945 */ /* 0x000fe80003800200 */
[----:B------:R-:W-:Y:S05]  /*0610*/  @P0 BRA `(.L_x_3) ;  /* 0x0000000000240947 */ /* 0x000fea0003800000 */
[----:B------:R-:W2:Y:S02]  /*0620*/  LDS R0, [R19] ;  /* 0x0000000013007984 */ /* 0x000ea40000000800 */
[----:B--2---:R-:W-:-:S13]  /*0630*/  ISETP.GT.AND P0, PT, R0, 0x2, PT ;  /* 0x000000020000780c */ /* 0x004fda0003f04270 */
[----:B------:R-:W-:Y:S05]  /*0640*/  @P0 BRA `(.L_x_3) ;  /* 0x0000000000180947 */ /* 0x000fea0003800000 */
[----:B0-----:R-:W0:Y:S02]  /*0650*/  LDS R19, [R19+0x4] ;  /* 0x0000040013137984 */ /* 0x001e240000000800 */
[----:B0-----:R-:W-:-:S13]  /*0660*/  ISETP.GE.AND P0, PT, R19, 0x3, PT ;  /* 0x000000031300780c */ /* 0x001fda0003f06270 */
[----:B------:R-:W0:Y:S01]  /*0670*/  @P0 S2R R3, SR_CgaCtaId ;  /* 0x0000000000030919 */ /* 0x000e220000008800 */
[----:B------:R-:W-:-:S04]  /*0680*/  @P0 MOV R0, 0x400 ;  /* 0x0000040000000802 */ /* 0x000fc80000000f00 */
[----:B0-----:R-:W-:-:S05]  /*0690*/  @P0 LEA R3, R3, R0, 0x18 ;  /* 0x0000000003030211 */ /* 0x001fca00078ec0ff */
[----:B------:R2:W-:Y:S02]  /*06a0*/  @P0 STS [R3+0x40], R2 ;  /* 0x0000400203000388 */ /* 0x0005e40000000800 */
.L_x_3:
[----:B------:R-:W-:Y:S05]  /*06b0*/  BSYNC.RECONVERGENT B0 ;  /* 0x0000000000007941 */ /* 0x000fea0003800200 */
.L_x_2:
[----:B------:R-:W-:Y:S01]  /*06c0*/  BAR.SYNC.DEFER_BLOCKING 0x0 ;  /* 0x0000000000007b1d */ /* 0x000fe20000010000 */
[----:B------:R-:W-:-:S13]  /*06d0*/  ISETP.NE.AND P0, PT, R2, RZ, PT ;  /* 0x000000ff0200720c */ /* 0x000fda0003f05270 */
[----:B------:R-:W-:Y:S05]  /*06e0*/  @P0 BRA `(.L_x_4) ;  /* 0x0000000000380947 */ /* 0x000fea0003800000 */
[----:B------:R-:W3:Y:S01]  /*06f0*/  S2UR UR5, SR_CgaCtaId ;  /* 0x00000000000579c3 */ /* 0x000ee20000008800 */
[----:B------:R-:W-:Y:S01]  /*0700*/  UMOV UR4, 0x400 ;  /* 0x0000040000047882 */ /* 0x000fe20000000000 */
[----:B--2---:R-:W-:Y:S01]  /*0710*/  MOV R3, 0x0 ;  /* 0x0000000000037802 */ /* 0x004fe20000000f00 */
[----:B------:R-:W-:Y:S02]  /*0720*/  IMAD.MOV.U32 R6, RZ, RZ, R16 ;  /* 0x000000ffff067224 */ /* 0x000fe400078e0010 */
[----:B------:R-:W-:-:S03]  /*0730*/  IMAD.MOV.U32 R7, RZ, RZ, R17 ;  /* 0x000000ffff077224 */ /* 0x000fc600078e0011 */
[----:B------:R2:W4:Y:S01]  /*0740*/  LDC.64 R8, c[0x4][R3] ;  /* 0x0100000003087b82 */ /* 0x0005220000000a00 */
[----:B---3--:R-:W-:-:S09]  /*0750*/  ULEA UR4, UR5, UR4, 0x18 ;  /* 0x0000000405047291 */ /* 0x008fd2000f8ec0ff */
[----:B------:R-:W3:Y:S02]  /*0760*/  LDS R0, [UR4+0x40] ;  /* 0x00004004ff007984 */ /* 0x000ee40008000800 */
[----:B------:R-:W0:Y:S02]  /*0770*/  LDCU.64 UR4, c[0x4][0x18] ;  /* 0x01000300ff0477ac */ /* 0x000e240008000a00 */
[----:B0-----:R-:W-:Y:S02]  /*0780*/  IMAD.U32 R4, RZ, RZ, UR4 ;  /* 0x00000004ff047e24 */ /* 0x001fe4000f8e00ff */
[----:B------:R-:W-:Y:S01]  /*0790*/  IMAD.U32 R5, RZ, RZ, UR5 ;  /* 0x00000005ff057e24 */ /* 0x000fe2000f8e00ff */
[----:B---34-:R2:W-:Y:S06]  /*07a0*/  STL [R1], R0 ;  /* 0x0000000001007387 */ /* 0x0185ec0000100800 */
[----:B------:R-:W-:-:S07]  /*07b0*/  LEPC R20, `(.L_x_4) ;  /* 0x000000001014794e */ /* 0x000fce0000000000 */
[----:B-12---:R-:W-:Y:S05]  /*07c0*/  CALL.ABS.NOINC R8 ;  /* 0x0000000008007343 */ /* 0x006fea0003c00000 */
.L_x_4:
[----:B------:R-:W-:Y:S05]  /*07d0*/  WARPSYNC.ALL ;  /* 0x0000000000007948 */ /* 0x000fea0003800000 */
[----:B------:R-:W-:Y:S01]  /*07e0*/  BAR.SYNC.DEFER_BLOCKING 0x0 ;  /* 0x0000000000007b1d */ /* 0x000fe20000010000 */
[----:B------:R-:W-:-:S13]  /*07f0*/  ISETP.NE.AND P0, PT, R2, RZ, PT ;  /* 0x000000ff0200720c */ /* 0x000fda0003f05270 */
[----:B------:R-:W-:Y:S05]  /*0800*/  @P0 EXIT ;  /* 0x000000000000094d */ /* 0x000fea0003800000 */
[----:B------:R-:W-:Y:S01]  /*0810*/  MOV R0, 0x0 ;  /* 0x0000000000007802 */ /* 0x000fe20000000f00 */
[----:B------:R-:W0:Y:S01]  /*0820*/  LDCU.64 UR4, c[0x4][0x20] ;  /* 0x01000400ff0477ac */ /* 0x000e220008000a00 */
[----:B------:R-:W-:Y:S02]  /*0830*/  CS2R R6, SRZ ;  /* 0x0000000000067805 */ /* 0x000fe4000001ff00 */
[----:B--2---:R2:W3:Y:S01]  /*0840*/  LDC.64 R2, c[0x4][R0] ;  /* 0x0100000000027b82 */ /* 0x0044e20000000a00 */
[----:B0-----:R-:W-:Y:S02]  /*0850*/  IMAD.U32 R4, RZ, RZ, UR4 ;  /* 0x00000004ff047e24 */ /* 0x001fe4000f8e00ff */
[----:B--2---:R-:W-:-:S07]  /*0860*/  IMAD.U32 R5, RZ, RZ, UR5 ;  /* 0x00000005ff057e24 */ /* 0x004fce000f8e00ff */
[----:B------:R-:W-:-:S07]  /*0870*/  LEPC R20, `(.L_x_5) ;  /* 0x000000001014794e */ /* 0x000fce0000000000 */
[----:B-1-3--:R-:W-:Y:S05]  /*0880*/  CALL.ABS.NOINC R2 ;  /* 0x0000000002007343 */ /* 0x00afea0003c00000 */
.L_x_5:
[----:B------:R-:W-:Y:S02]  /*0890*/  IMAD.MOV.U32 R19, RZ, RZ, RZ ;  /* 0x000000ffff137224 */ /* 0x000fe400078e00ff */
[----:B------:R-:W-:-:S07]  /*08a0*/  IMAD.MOV.U32 R2, RZ, RZ, 0x7 ;  /* 0x00000007ff027424 */ /* 0x000fce00078e00ff */
.L_x_11:
[----:B------:R-:W-:Y:S01]  /*08b0*/  BSSY.RECONVERGENT B7, `(.L_x_6) ;  /* 0x000001e000077945 */ /* 0x000fe20003800200 */
[----:B------:R-:W-:-:S07]  /*08c0*/  IMAD.MOV.U32 R18, RZ, RZ, RZ ;  /* 0x000000ffff127224 */ /* 0x000fce00078e00ff */
.L_x_10:
[----:B------:R-:W0:Y:S02]  /*08d0*/  LDC.64 R8, c[0x0][0x380] ;  /* 0x0000e000ff087b82 */ /* 0x000e240000000a00 */
[----:B0-----:R-:W-:-:S06]  /*08e0*/  IMAD.WIDE.U32 R8, R18, 0x4, R8 ;  /* 0x0000000412087825 */ /* 0x001fcc00078e0008 */
[----:B------:R-:W2:Y:S01]  /*08f0*/  LDG.E R8, desc[UR36][R8.64] ;  /* 0x0000002408087981 */ /* 0x000ea2000c1e1900 */
[----:B------:R-:W-:Y:S01]  /*0900*/  BSSY.RECONVERGENT B6, `(.L_x_7) ;  /* 0x0000014000067945 */ /* 0x000fe20003800200 */
[C---:B--2---:R-:W-:Y:S02]  /*0910*/  ISETP.GE.AND P0, PT, R8.reuse, RZ, PT ;  /* 0x000000ff0800720c */ /* 0x044fe40003f06270 */
[----:B------:R-:W-:-:S04]  /*0920*/  LOP3.LUT R3, R8, 0x60000000, RZ, 0xc, !PT ;  /* 0x6000000008037812 */ /* 0x000fc800078e0cff */
[----:B------:R-:W-:-:S04]  /*0930*/  SEL R3, R8, R3, !P0 ;  /* 0x0000000308037207 */ /* 0x000fc80004000000 */
[----:B------:R-:W-:-:S04]  /*0940*/  SHF.R.U32.HI R3, RZ, 0x1d, R3 ;  /* 0x0000001dff037819 */ /* 0x000fc80000011603 */
[----:B------:R-:W-:-:S13]  /*0950*/  ISETP.NE.AND P0, PT, R3, R2, PT ;  /* 0x000000020300720c */ /* 0x000fda0003f05270 */
[----:B------:R-:W-:Y:S05]  /*0960*/  @P0 BRA `(.L_x_8) ;  /* 0x0000000000340947 */ /* 0x000fea0003800000 */
[----:B------:R-:W0:Y:S01]  /*0970*/  F2F.F64.F32 R8, R8 ;  /* 0x0000000800087310 */ /* 0x000e220000201800 */
[----:B------:R-:W-:Y:S01]  /*0980*/  MOV R0, 0x0 ;  /* 0x0000000000007802 */ /* 0x000fe20000000f00 */
[----:B------:R1:W-:Y:S01]  /*0990*/  STL [R1+0x8], R2 ;  /* 0x0000080201007387 */ /* 0x0003e20000100800 */
[----:B------:R-:W2:Y:S01]  /*09a0*/  LDCU.64 UR4, c[0x4][0x28] ;  /* 0x01000500ff0477ac */ /* 0x000ea20008000a00 */
[----:B------:R-:W-:Y:S01]  /*09b0*/  IMAD.MOV.U32 R6, RZ, RZ, R16 ;  /* 0x000000ffff067224 */ /* 0x000fe200078e0010 */
[----:B------:R1:W3:Y:S01]  /*09c0*/  LDC.64 R10, c[0x4][R0] ;  /* 0x01000000000a7b82 */ /* 0x0002e20000000a00 */
[----:B------:R-:W-:Y:S01]  /*09d0*/  IMAD.MOV.U32 R7, RZ, RZ, R17 ;  /* 0x000000ffff077224 */ /* 0x000fe200078e0011 */
[----:B0-----:R1:W-:Y:S01]  /*09e0*/  STL.64 [R1], R8 ;  /* 0x0000000801007387 */ /* 0x0013e20000100a00 */
[----:B--2---:R-:W-:Y:S02]  /*09f0*/  IMAD.U32 R4, RZ, RZ, UR4 ;  /* 0x00000004ff047e24 */ /* 0x004fe4000f8e00ff */
[----:B------:R-:W-:-:S07]  /*0a00*/  IMAD.U32 R5, RZ, RZ, UR5 ;  /* 0x00000005ff057e24 */ /* 0x000fce000f8e00ff */
[----:B------:R-:W-:-:S07]  /*0a10*/  LEPC R20, `(.L_x_9) ;  /* 0x000000001014794e */ /* 0x000fce0000000000 */
[----:B-1-3--:R-:W-:Y:S05]  /*0a20*/  CALL.ABS.NOINC R10 ;  /* 0x000000000a007343 */ /* 0x00afea0003c00000 */
.L_x_9:
[----:B------:R-:W-:-:S07]  /*0a30*/  VIADD R19, R19, 0x1 ;  /* 0x0000000113137836 */ /* 0x000fce0000000000 */
.L_x_8:
[----:B------:R-:W-:Y:S05]  /*0a40*/  BSYNC.RECONVERGENT B6 ;  /* 0x0000000000067941 */ /* 0x000fea0003800200 */
.L_x_7:
[----:B------:R-:W-:Y:S02]  /*0a50*/  ISETP.GE.AND P0, PT, R19, 0x3, PT ;  /* 0x000000031300780c */ /* 0x000fe40003f06270 */
[C---:B------:R-:W-:Y:S01]  /*0a60*/  ISETP.LT.U32.AND P1, PT, R18.reuse, 0x7, PT ;  /* 0x000000071200780c */ /* 0x040fe20003f21070 */
[----:B------:R-:W-:-:S12]  /*0a70*/  VIADD R18, R18, 0x1 ;  /* 0x0000000112127836 */ /* 0x000fd80000000000 */
[----:B------:R-:W-:Y:S05]  /*0a80*/  @!P0 BRA P1, `(.L_x_10) ;  /* 0xfffffffc00908947 */ /* 0x000fea000083ffff */
[----:B------:R-:W-:Y:S05]  /*0a90*/  BSYNC.RECONVERGENT B7 ;  /* 0x0000000000077941 */ /* 0x000fea0003800200 */
.L_x_6:
[C---:B------:R-:W-:Y:S01]  /*0aa0*/  ISETP.NE.AND P1, PT, R2.reuse, RZ, PT ;  /* 0x000000ff0200720c */ /* 0x040fe20003f25270 */
[----:B------:R-:W-:-:S12]  /*0ab0*/  VIADD R2, R2, 0xffffffff ;  /* 0xffffffff02027836 */ /* 0x000fd80000000000 */
[----:B------:R-:W-:Y:S05]  /*0ac0*/  @!P0 BRA P1, `(.L_x_11) ;  /* 0xfffffffc00788947 */ /* 0x000fea000083ffff */
[----:B------:R-:W-:Y:S05]  /*0ad0*/  EXIT ;  /* 0x000000000000794d */ /* 0x000fea0003800000 */
.L_x_12:
[----:B------:R-:W-:-:S00]  /*0ae0*/  BRA `(.L_x_12) ;  /* 0xfffffffc00fc7947 */ /* 0x000fc0000383ffff */
[----:B------:R-:W-:-:S00]  /*0af0*/  NOP ;  /* 0x0000000000007918 */ /* 0x000fc00000000000 */
        /* <DEDUP_REMOVED lines=8> */
.L_x_13:


//--------------------- .nv.global.init           --------------------------
	.section	.nv.global.init,"aw",@progbits
.nv.global.init:
	.type		$str$4,@object
	.size		$str$4,($str$3 - $str$4)
$str$4:
        /*0000*/ 	.byte	0x20, 0x20, 0x25, 0x2e, 0x32, 0x66, 0x20, 0x28, 0x62, 0x69, 0x6e, 0x20, 0x25, 0x64, 0x29, 0x0a
        /*0010*/ 	.byte	0x00
	.type		$str$3,@object
	.size		$str$3,($str$2 - $str$3)
$str$3:
        /*0011*/ 	.byte	0x54, 0x6f, 0x70, 0x2d, 0x4b, 0x20, 0x65, 0x6c, 0x65, 0x6d, 0x65, 0x6e, 0x74, 0x73, 0x3a, 0x0a
        /*0021*/ 	.byte	0x00
	.type		$str$2,@object
	.size		$str$2,($str - $str$2)
$str$2:
        /*0022*/ 	.byte	0x0a, 0x54, 0x68, 0x72, 0x65, 0x73, 0x68, 0x6f, 0x6c, 0x64, 0x20, 0x62, 0x69, 0x6e, 0x20, 0x3d
        /*0032*/ 	.byte	0x20, 0x25, 0x64, 0x0a, 0x0a, 0x00
	.type		$str,@object
	.size		$str,($str$1 - $str)
$str:
        /*0038*/ 	.byte	0x54, 0x25, 0x64, 0x3a, 0x20, 0x76, 0x61, 0x6c, 0x75, 0x65, 0x20, 0x25, 0x2e, 0x32, 0x66, 0x20
        /*0048*/ 	.byte	0x2d, 0x3e, 0x20, 0x62, 0x69, 0x6e, 0x20, 0x25, 0x64, 0x0a, 0x00
	.type		$str$1,@object
	.size		$str$1,(.L_1 - $str$1)
$str$1:
        /*0053*/ 	.byte	0x62, 0x69, 0x6e, 0x20, 0x25, 0x64, 0x3a, 0x20, 0x63, 0x6f, 0x75, 0x6e, 0x74, 0x3d, 0x25, 0x64
        /*0063*/ 	.byte	0x20, 0x70, 0x72, 0x65, 0x66, 0x69, 0x78, 0x3d, 0x25, 0x64, 0x0a, 0x00
.L_1:


//--------------------- .nv.shared._Z16topk_shared_demoPf --------------------------
	.section	.nv.shared._Z16topk_shared_demoPf,"aw",@nobits
	.sectionflags	@""
	.align	4
.nv.shared._Z16topk_shared_demoPf:
	.zero		1092


//--------------------- .nv.shared.reserved.0     --------------------------
	.section	.nv.shared.reserved.0,"aw",@nobits
	.weak		__nv_reservedSMEM_offset_0_alias
	.size		__nv_reservedSMEM_offset_0_alias, 0, 64
	.other		__nv_reservedSMEM_offset_0_alias,@"STO_CUDA_RESERVED_SHARED STV_DEFAULT"
__nv_reservedSMEM_offset_0_alias:
	.zero		0
	.zero		64


//--------------------- .nv.constant0._Z16topk_shared_demoPf --------------------------
	.section	.nv.constant0._Z16topk_shared_demoPf,"a",@progbits
	.sectionflags	@""
	.align	4
.nv.constant0._Z16topk_shared_demoPf:
	.zero		904


//--------------------- SYMBOLS --------------------------

	.type		.nv.reservedSmem.offset0,@object
	.size		.nv.reservedSmem.offset0,0x4
	.type		.nv.reservedSmem.cap,@object
	.size		.nv.reservedSmem.cap,0x4
	.type		vprintf,@function
